	.headerflags	@"EF_CUDA_TEXMODE_UNIFIED EF_CUDA_64BIT_ADDRESS EF_CUDA_ACCELERATORS EF_CUDA_SM90 EF_CUDA_VIRTUAL_SM(EF_CUDA_SM90)"
	.elftype	@"ET_EXEC"


//--------------------- .nv.info                  --------------------------
	.section	.nv.info,"",@"SHT_CUDA_INFO"
	.align	4


	//----- nvinfo : EIATTR_REGCOUNT
	.align		4
        /*0000*/ 	.byte	0x04, 0x2f
        /*0002*/ 	.short	(.L_1 - .L_0)
	.align		4
.L_0:
        /*0004*/ 	.word	index@(triton_poi_fused_cat_14)
        /*0008*/ 	.word	0x00000014


	//----- nvinfo : EIATTR_MIN_STACK_SIZE
	.align		4
.L_1:
        /*000c*/ 	.byte	0x04, 0x12
        /*000e*/ 	.short	(.L_3 - .L_2)
	.align		4
.L_2:
        /*0010*/ 	.word	index@(triton_poi_fused_cat_14)
        /*0014*/ 	.word	0x00000000


	//----- nvinfo : EIATTR_FRAME_SIZE
	.align		4
.L_3:
        /*0018*/ 	.byte	0x04, 0x11
        /*001a*/ 	.short	(.L_5 - .L_4)
	.align		4
.L_4:
        /*001c*/ 	.word	index@(triton_poi_fused_cat_14)
        /*0020*/ 	.word	0x00000000


	//----- nvinfo : EIATTR_MIN_STACK_SIZE
	.align		4
.L_5:
        /*0024*/ 	.byte	0x04, 0x12
        /*0026*/ 	.short	(.L_7 - .L_6)
	.align		4
.L_6:
        /*0028*/ 	.word	index@(triton_poi_fused_cat_14)
        /*002c*/ 	.word	0x00000000
.L_7:


//--------------------- .nv.info.triton_poi_fused_cat_14 --------------------------
	.section	.nv.info.triton_poi_fused_cat_14,"",@"SHT_CUDA_INFO"
	.sectionflags	@""
	.align	4


	//----- nvinfo : EIATTR_CUDA_API_VERSION
	.align		4
        /*0000*/ 	.byte	0x04, 0x37
        /*0002*/ 	.short	(.L_9 - .L_8)
.L_8:
        /*0004*/ 	.word	0x0000007c


	//----- nvinfo : EIATTR_KPARAM_INFO
	.align		4
.L_9:
        /*0008*/ 	.byte	0x04, 0x17
        /*000a*/ 	.short	(.L_11 - .L_10)
.L_10:
        /*000c*/ 	.word	0x00000000
        /*0010*/ 	.short	0x0005
        /*0012*/ 	.short	0x0028
        /*0014*/ 	.byte	0x00, 0xf0, 0x11, 0x00


	//----- nvinfo : EIATTR_KPARAM_INFO
	.align		4
.L_11:
        /*0018*/ 	.byte	0x04, 0x17
        /*001a*/ 	.short	(.L_13 - .L_12)
.L_12:
        /*001c*/ 	.word	0x00000000
        /*0020*/ 	.short	0x0004
        /*0022*/ 	.short	0x0020
        /*0024*/ 	.byte	0x00, 0xf4, 0x21, 0x00


	//----- nvinfo : EIATTR_KPARAM_INFO
	.align		4
.L_13:
        /*0028*/ 	.byte	0x04, 0x17
        /*002a*/ 	.short	(.L_15 - .L_14)
.L_14:
        /*002c*/ 	.word	0x00000000
        /*0030*/ 	.short	0x0003
        /*0032*/ 	.short	0x0018
        /*0034*/ 	.byte	0x00, 0xf4, 0x21, 0x00


	//----- nvinfo : EIATTR_KPARAM_INFO
	.align		4
.L_15:
        /*0038*/ 	.byte	0x04, 0x17
        /*003a*/ 	.short	(.L_17 - .L_16)
.L_16:
        /*003c*/ 	.word	0x00000000
        /*0040*/ 	.short	0x0002
        /*0042*/ 	.short	0x0010
        /*0044*/ 	.byte	0x00, 0xf4, 0x21, 0x00


	//----- nvinfo : EIATTR_KPARAM_INFO
	.align		4
.L_17:
        /*0048*/ 	.byte	0x04, 0x17
        /*004a*/ 	.short	(.L_19 - .L_18)
.L_18:
        /*004c*/ 	.word	0x00000000
        /*0050*/ 	.short	0x0001
        /*0052*/ 	.short	0x0008
        /*0054*/ 	.byte	0x00, 0xf4, 0x21, 0x00


	//----- nvinfo : EIATTR_KPARAM_INFO
	.align		4
.L_19:
        /*0058*/ 	.byte	0x04, 0x17
        /*005a*/ 	.short	(.L_21 - .L_20)
.L_20:
        /*005c*/ 	.word	0x00000000
        /*0060*/ 	.short	0x0000
        /*0062*/ 	.short	0x0000
        /*0064*/ 	.byte	0x00, 0xf4, 0x21, 0x00


	//----- nvinfo : EIATTR_SPARSE_MMA_MASK
	.align		4
.L_21:
        /*0068*/ 	.byte	0x03, 0x50
        /*006a*/ 	.short	0x0000


	//----- nvinfo : EIATTR_MAXREG_COUNT
	.align		4
        /*006c*/ 	.byte	0x03, 0x1b
        /*006e*/ 	.short	0x00ff


	//----- nvinfo : EIATTR_EXIT_INSTR_OFFSETS
	.align		4
        /*0070*/ 	.byte	0x04, 0x1c
        /*0072*/ 	.short	(.L_23 - .L_22)


	//   ....[0]....
.L_22:
        /*0074*/ 	.word	0x000004b0


	//   ....[1]....
        /*0078*/ 	.word	0x000004d0


	//----- nvinfo : EIATTR_REQNTID
	.align		4
.L_23:
        /*007c*/ 	.byte	0x04, 0x10
        /*007e*/ 	.short	(.L_25 - .L_24)
.L_24:
        /*0080*/ 	.word	0x00000100
        /*0084*/ 	.word	0x00000001
        /*0088*/ 	.word	0x00000001


	//----- nvinfo : EIATTR_CBANK_PARAM_SIZE
	.align		4
.L_25:
        /*008c*/ 	.byte	0x03, 0x19
        /*008e*/ 	.short	0x002c


	//----- nvinfo : EIATTR_PARAM_CBANK
	.align		4
        /*0090*/ 	.byte	0x04, 0x0a
        /*0092*/ 	.short	(.L_27 - .L_26)
	.align		4
.L_26:
        /*0094*/ 	.word	index@(.nv.constant0.triton_poi_fused_cat_14)
        /*0098*/ 	.short	0x0210
        /*009a*/ 	.short	0x002c


	//----- nvinfo : EIATTR_SW_WAR
	.align		4
.L_27:
        /*009c*/ 	.byte	0x04, 0x36
        /*009e*/ 	.short	(.L_29 - .L_28)
.L_28:
        /*00a0*/ 	.word	0x00000008
.L_29:


//--------------------- .nv.callgraph             --------------------------
	.section	.nv.callgraph,"",@"SHT_CUDA_CALLGRAPH"
	.align	4
	.sectionentsize	8
	.align		4
        /*0000*/ 	.word	0x00000000
	.align		4
        /*0004*/ 	.word	0xffffffff
	.align		4
        /*0008*/ 	.word	0x00000000
	.align		4
        /*000c*/ 	.word	0xfffffffe
	.align		4
        /*0010*/ 	.word	0x00000000
	.align		4
        /*0014*/ 	.word	0xfffffffd
	.align		4
        /*0018*/ 	.word	0x00000000
	.align		4
        /*001c*/ 	.word	0xfffffffc


//--------------------- .text.triton_poi_fused_cat_14 --------------------------
	.section	.text.triton_poi_fused_cat_14,"ax",@progbits
	.align	128
        .global         triton_poi_fused_cat_14
        .type           triton_poi_fused_cat_14,@function
        .size           triton_poi_fused_cat_14,(.L_x_1 - triton_poi_fused_cat_14)
        .other          triton_poi_fused_cat_14,@"STO_CUDA_ENTRY STV_DEFAULT"
triton_poi_fused_cat_14:
.text.triton_poi_fused_cat_14:
[----:B------:R-:W0:Y:S02]  /*0000*/  LDC R1, c[0x0][0x28] ;  /* 0x00000a00ff017b82 */ /* 0x000e240000000800 */
[----:B------:R-:W1:Y:S01]  /*0010*/  S2R R0, SR_TID.X ;  /* 0x0000000000007919 */ /* 0x000e620000002100 */
[----:B------:R-:W-:Y:S01]  /*0020*/  ULDC.64 UR4, c[0x0][0x208] ;  /* 0x0000820000047ab9 */ /* 0x000fe20000000a00 */
[----:B------:R-:W-:Y:S01]  /*0030*/  ULDC.64 UR6, c[0x0][0x228] ;  /* 0x00008a0000067ab9 */ /* 0x000fe20000000a00 */
[----:B------:R-:W2:Y:S01]  /*0040*/  S2R R5, SR_CTAID.X ;  /* 0x0000000000057919 */ /* 0x000ea20000002500 */
[----:B-1----:R-:W-:Y:S01]  /*0050*/  IMAD.SHL.U32 R0, R0, 0x2, RZ ;  /* 0x0000000200007824 */ /* 0x002fe200078e00ff */
[----:B--2---:R-:W-:-:S04]  /*0060*/  SHF.R.S32.HI R3, RZ, 0x16, R5 ;  /* 0x00000016ff037819 */ /* 0x004fc80000011405 */
[----:B------:R-:W-:Y:S02]  /*0070*/  LOP3.LUT R0, R0, 0x1fe, RZ, 0xc0, !PT ;  /* 0x000001fe00007812 */ /* 0x000fe400078ec0ff */
[----:B------:R-:W-:-:S03]  /*0080*/  SGXT R3, R3, 0x1 ;  /* 0x000000010303781a */ /* 0x000fc60000000200 */
[----:B------:R-:W-:-:S04]  /*0090*/  IMAD R0, R5, 0x200, R0 ;  /* 0x0000020005007824 */ /* 0x000fc800078e0200 */
[----:B------:R-:W-:Y:S01]  /*00a0*/  IMAD.HI R7, R0, 0x15390949, RZ ;  /* 0x1539094900077827 */ /* 0x000fe200078e02ff */
[----:B------:R-:W-:-:S04]  /*00b0*/  LEA.HI R6, R3, R0, RZ, 0x6 ;  /* 0x0000000003067211 */ /* 0x000fc800078f30ff */
[----:B------:R-:W-:Y:S02]  /*00c0*/  SHF.R.S32.HI R8, RZ, 0x6, R6 ;  /* 0x00000006ff087819 */ /* 0x000fe40000011406 */
[----:B------:R-:W-:Y:S02]  /*00d0*/  SHF.R.U32.HI R10, RZ, 0x1f, R7 ;  /* 0x0000001fff0a7819 */ /* 0x000fe40000011607 */
[----:B------:R-:W-:Y:S01]  /*00e0*/  LOP3.LUT R11, R6, 0xffffffc0, RZ, 0xc0, !PT ;  /* 0xffffffc0060b7812 */ /* 0x000fe200078ec0ff */
[----:B------:R-:W-:Y:S01]  /*00f0*/  IMAD.HI R2, R8, 0x15390949, RZ ;  /* 0x1539094908027827 */ /* 0x000fe200078e02ff */
[----:B------:R-:W-:-:S03]  /*0100*/  LEA.HI.SX32 R9, R7, R10, 0x15 ;  /* 0x0000000a07097211 */ /* 0x000fc600078faaff */
[----:B------:R-:W-:Y:S01]  /*0110*/  IMAD.IADD R16, R0, 0x1, -R11 ;  /* 0x0000000100107824 */ /* 0x000fe200078e0a0b */
[----:B------:R-:W-:Y:S01]  /*0120*/  SHF.R.U32.HI R3, RZ, 0x1f, R2 ;  /* 0x0000001fff037819 */ /* 0x000fe20000011602 */
[----:B------:R-:W-:-:S03]  /*0130*/  IMAD R14, R9, -0x6080, R0 ;  /* 0xffff9f80090e7824 */ /* 0x000fc600078e0200 */
[----:B------:R-:W-:Y:S02]  /*0140*/  LEA.HI.SX32 R5, R2, R3, 0x1b ;  /* 0x0000000302057211 */ /* 0x000fe400078fdaff */
[----:B------:R-:W1:Y:S03]  /*0150*/  LDC.64 R2, c[0x0][0x218] ;  /* 0x00008600ff027b82 */ /* 0x000e660000000a00 */
[----:B------:R-:W-:-:S04]  /*0160*/  IMAD R8, R5, -0x182, R8 ;  /* 0xfffffe7e05087824 */ /* 0x000fc800078e0208 */
[C---:B------:R-:W-:Y:S01]  /*0170*/  VIADD R13, R8.reuse, 0xffffff00 ;  /* 0xffffff00080d7836 */ /* 0x040fe20000000000 */
[----:B------:R-:W2:Y:S01]  /*0180*/  LDC.64 R4, c[0x0][0x220] ;  /* 0x00008800ff047b82 */ /* 0x000ea20000000a00 */
[----:B------:R-:W-:-:S04]  /*0190*/  LOP3.LUT R6, R8, 0xffffff80, RZ, 0xc0, !PT ;  /* 0xffffff8008067812 */ /* 0x000fc800078ec0ff */
[----:B------:R-:W-:Y:S01]  /*01a0*/  ISETP.NE.AND P4, PT, R6, 0x100, PT ;  /* 0x000001000600780c */ /* 0x000fe20003f85270 */
[----:B------:R-:W-:-:S03]  /*01b0*/  IMAD R6, R9, 0x2000, R16 ;  /* 0x0000200009067824 */ /* 0x000fc600078e0210 */
[----:B------:R-:W-:Y:S01]  /*01c0*/  ISETP.LT.AND P5, PT, R0, 0x18200, !P4 ;  /* 0x000182000000780c */ /* 0x000fe200067a1270 */
[----:B------:R-:W-:Y:S02]  /*01d0*/  IMAD R11, R13, 0x40, R6 ;  /* 0x000000400d0b7824 */ /* 0x000fe400078e0206 */
[----:B------:R-:W3:Y:S01]  /*01e0*/  LDC.64 R6, c[0x0][0x210] ;  /* 0x00008400ff067b82 */ /* 0x000ee20000000a00 */
[----:B------:R-:W-:Y:S02]  /*01f0*/  IMAD R15, R9, 0x4000, R14 ;  /* 0x00004000090f7824 */ /* 0x000fe400078e020e */
[----:B-1----:R-:W-:Y:S01]  /*0200*/  IMAD.WIDE R10, R11, 0x4, R2 ;  /* 0x000000040b0a7825 */ /* 0x002fe200078e0202 */
[----:B------:R-:W-:-:S03]  /*0210*/  CS2R R2, SRZ ;  /* 0x0000000000027805 */ /* 0x000fc6000001ff00 */
[----:B------:R-:W-:Y:S02]  /*0220*/  IMAD.SHL.U32 R14, R9, 0x80, RZ ;  /* 0x00000080090e7824 */ /* 0x000fe400078e00ff */
[----:B------:R-:W-:Y:S01]  /*0230*/  IMAD.SHL.U32 R9, R8, 0x40, RZ ;  /* 0x0000004008097824 */ /* 0x000fe200078e00ff */
[----:B------:R1:W4:Y:S01]  /*0240*/  @P5 LDG.E.64 R2, desc[UR4][R10.64] ;  /* 0x000000040a025981 */ /* 0x000322000c1e1b00 */
[----:B--2---:R-:W-:Y:S01]  /*0250*/  IMAD.WIDE R12, R13, 0x4, R4 ;  /* 0x000000040d0c7825 */ /* 0x004fe200078e0204 */
[----:B------:R-:W-:Y:S02]  /*0260*/  CS2R R4, SRZ ;  /* 0x0000000000047805 */ /* 0x000fe4000001ff00 */
[----:B------:R-:W-:Y:S02]  /*0270*/  SHF.R.S32.HI R17, RZ, 0x1f, R16 ;  /* 0x0000001fff117819 */ /* 0x000fe40000011410 */
[--C-:B------:R-:W-:Y:S02]  /*0280*/  IADD3 R16, P2, P6, R9, R16, R14.reuse ;  /* 0x0000001009107210 */ /* 0x100fe40007e5e00e */
[----:B------:R-:W-:Y:S01]  /*0290*/  SHF.R.S32.HI R14, RZ, 0x1f, R14 ;  /* 0x0000001fff0e7819 */ /* 0x000fe2000001140e */
[----:B------:R-:W2:Y:S01]  /*02a0*/  @P5 LDG.E.EL R5, desc[UR4][R12.64] ;  /* 0x000000040c055981 */ /* 0x000ea2000c2e1900 */
[----:B------:R-:W-:-:S02]  /*02b0*/  SHF.R.S32.HI R9, RZ, 0x1f, R9 ;  /* 0x0000001fff097819 */ /* 0x000fc40000011409 */
[----:B------:R-:W-:Y:S01]  /*02c0*/  ISETP.GE.AND P0, PT, R0, 0x18200, PT ;  /* 0x000182000000780c */ /* 0x000fe20003f06270 */
[----:B------:R4:W5:Y:S01]  /*02d0*/  @P5 LDG.E.EL R4, desc[UR4][R12.64] ;  /* 0x000000040c045981 */ /* 0x000962000c2e1900 */
[C---:B------:R-:W-:Y:S02]  /*02e0*/  ISETP.GE.AND P1, PT, R8.reuse, 0x100, PT ;  /* 0x000001000800780c */ /* 0x040fe40003f26270 */
[----:B------:R-:W-:Y:S02]  /*02f0*/  IADD3.X R9, R9, R17, R14, P2, P6 ;  /* 0x0000001109097210 */ /* 0x000fe400017ec40e */
[----:B------:R-:W-:Y:S02]  /*0300*/  ISETP.GT.AND P3, PT, R8, 0x17f, !P0 ;  /* 0x0000017f0800780c */ /* 0x000fe40004764270 */
[----:B------:R-:W-:Y:S02]  /*0310*/  ISETP.LT.AND P2, PT, R0, 0x18200, !P1 ;  /* 0x000182000000780c */ /* 0x000fe40004f41270 */
[----:B-1----:R-:W-:-:S04]  /*0320*/  LEA R10, P6, R16, UR6, 0x2 ;  /* 0x00000006100a7c11 */ /* 0x002fc8000f8c10ff */
[----:B------:R-:W-:Y:S01]  /*0330*/  LEA.HI.X R11, R16, UR7, R9, 0x2, P6 ;  /* 0x00000007100b7c11 */ /* 0x000fe2000b0f1409 */
[----:B---3--:R-:W-:Y:S01]  /*0340*/  IMAD.WIDE R8, R15, 0x4, R6 ;  /* 0x000000040f087825 */ /* 0x008fe200078e0206 */
[----:B------:R-:W-:Y:S02]  /*0350*/  CS2R R14, SRZ ;  /* 0x00000000000e7805 */ /* 0x000fe4000001ff00 */
[----:B------:R-:W-:-:S04]  /*0360*/  CS2R R6, SRZ ;  /* 0x0000000000067805 */ /* 0x000fc8000001ff00 */
[----:B------:R-:W3:Y:S04]  /*0370*/  @P3 LDG.E.64 R14, desc[UR4][R10.64+-0x18000] ;  /* 0xfe8000040a0e3981 */ /* 0x000ee8000c1e1b00 */
[----:B------:R-:W3:Y:S01]  /*0380*/  @P2 LDG.E.64 R6, desc[UR4][R8.64] ;  /* 0x0000000408062981 */ /* 0x000ee2000c1e1b00 */
[----:B----4-:R-:W-:Y:S02]  /*0390*/  SEL R12, R2, RZ, P5 ;  /* 0x000000ff020c7207 */ /* 0x010fe40002800000 */
[----:B------:R-:W-:Y:S02]  /*03a0*/  SEL R13, R3, RZ, P5 ;  /* 0x000000ff030d7207 */ /* 0x000fe40002800000 */
[----:B------:R-:W1:Y:S01]  /*03b0*/  LDC.64 R2, c[0x0][0x230] ;  /* 0x00008c00ff027b82 */ /* 0x000e620000000a00 */
[----:B--2---:R-:W-:-:S02]  /*03c0*/  SEL R5, R5, RZ, P5 ;  /* 0x000000ff05057207 */ /* 0x004fc40002800000 */
[----:B-----5:R-:W-:Y:S02]  /*03d0*/  SEL R4, R4, RZ, P5 ;  /* 0x000000ff04047207 */ /* 0x020fe40002800000 */
[C---:B------:R-:W-:Y:S02]  /*03e0*/  FSETP.GT.AND P5, PT, R12.reuse, -R5, PT ;  /* 0x800000050c00720b */ /* 0x040fe40003fa4000 */
[C---:B------:R-:W-:Y:S01]  /*03f0*/  FSETP.GT.AND P6, PT, R13.reuse, -R4, PT ;  /* 0x800000040d00720b */ /* 0x040fe20003fc4000 */
[----:B------:R-:W-:Y:S01]  /*0400*/  FADD R5, R12, R5 ;  /* 0x000000050c057221 */ /* 0x000fe20000000000 */
[----:B------:R-:W-:-:S09]  /*0410*/  FADD R4, R13, R4 ;  /* 0x000000040d047221 */ /* 0x000fd20000000000 */
[----:B------:R-:W-:Y:S02]  /*0420*/  @!P5 FMUL R5, R5, 0.10000000149011611938 ;  /* 0x3dcccccd0505d820 */ /* 0x000fe40000400000 */
[----:B------:R-:W-:Y:S01]  /*0430*/  @!P6 FMUL R4, R4, 0.10000000149011611938 ;  /* 0x3dcccccd0404e820 */ /* 0x000fe20000400000 */
[----:B---3--:R-:W-:Y:S02]  /*0440*/  @P4 SEL R5, R14, RZ, P3 ;  /* 0x000000ff0e054207 */ /* 0x008fe40001800000 */
[----:B------:R-:W-:Y:S02]  /*0450*/  @P4 SEL R4, R15, RZ, P3 ;  /* 0x000000ff0f044207 */ /* 0x000fe40001800000 */
[----:B------:R-:W-:Y:S02]  /*0460*/  SEL R6, R6, RZ, P2 ;  /* 0x000000ff06067207 */ /* 0x000fe40001000000 */
[----:B------:R-:W-:Y:S01]  /*0470*/  SEL R7, R7, RZ, P2 ;  /* 0x000000ff07077207 */ /* 0x000fe20001000000 */
[----:B-1----:R-:W-:Y:S01]  /*0480*/  IMAD.WIDE R2, R0, 0x4, R2 ;  /* 0x0000000400027825 */ /* 0x002fe200078e0202 */
[----:B------:R-:W-:-:S02]  /*0490*/  SEL R6, R6, R5, !P1 ;  /* 0x0000000506067207 */ /* 0x000fc40004800000 */
[----:B------:R-:W-:Y:S01]  /*04a0*/  SEL R7, R7, R4, !P1 ;  /* 0x0000000407077207 */ /* 0x000fe20004800000 */
[----:B------:R-:W-:Y:S06]  /*04b0*/  @P0 EXIT ;  /* 0x000000000000094d */ /* 0x000fec0003800000 */
[----:B------:R-:W-:Y:S01]  /*04c0*/  STG.E.64 desc[UR4][R2.64], R6 ;  /* 0x0000000602007986 */ /* 0x000fe2000c101b04 */
[----:B------:R-:W-:Y:S05]  /*04d0*/  EXIT ;  /* 0x000000000000794d */ /* 0x000fea0003800000 */
.L_x_0:
[----:B------:R-:W-:-:S00]  /*04e0*/  BRA `(.L_x_0) ;  /* 0xfffffffc00fc7947 */ /* 0x000fc0000383ffff */
[----:B------:R-:W-:-:S00]  /*04f0*/  NOP ;  /* 0x0000000000007918 */ /* 0x000fc00000000000 */
        /* <DEDUP_REMOVED lines=8> */
.L_x_1:


//--------------------- .nv.constant0.triton_poi_fused_cat_14 --------------------------
	.section	.nv.constant0.triton_poi_fused_cat_14,"a",@progbits
	.sectionflags	@""
	.align	4
.nv.constant0.triton_poi_fused_cat_14:
	.zero		572
